//
// Generated by NVIDIA NVVM Compiler
//
// Compiler Build ID: CL-36424714
// Cuda compilation tools, release 13.0, V13.0.88
// Based on NVVM 20.0.0
//

.version 9.0
.target sm_100
.address_size 64

	// .globl	_Z11dot_wmma4x4P6__halfS0_S0_

.visible .entry _Z11dot_wmma4x4P6__halfS0_S0_(
	.param .u64 .ptr .align 1 _Z11dot_wmma4x4P6__halfS0_S0__param_0,
	.param .u64 .ptr .align 1 _Z11dot_wmma4x4P6__halfS0_S0__param_1,
	.param .u64 .ptr .align 1 _Z11dot_wmma4x4P6__halfS0_S0__param_2
)
{
	.reg .b16 	%rs<2>;
	.reg .b32 	%r<23>;
	.reg .b32 	%f<2>;
	.reg .b64 	%rd<7>;

	ld.param.u64 	%rd1, [_Z11dot_wmma4x4P6__halfS0_S0__param_0];
	ld.param.u64 	%rd2, [_Z11dot_wmma4x4P6__halfS0_S0__param_1];
	ld.param.u64 	%rd3, [_Z11dot_wmma4x4P6__halfS0_S0__param_2];
	cvta.to.global.u64 	%rd4, %rd2;
	cvta.to.global.u64 	%rd5, %rd1;
	mov.b32 	%r1, 16;
	wmma.load.a.sync.aligned.row.m16n16k16.global.f16 	{%r2, %r3, %r4, %r5, %r6, %r7, %r8, %r9}, [%rd5], %r1;
	wmma.load.b.sync.aligned.row.m16n16k16.global.f16 	{%r10, %r11, %r12, %r13, %r14, %r15, %r16, %r17}, [%rd4], %r1;
	mov.f32 	%f1, 0f00000000;
	// begin inline asm
	{  cvt.rn.f16.f32 %rs1, %f1;}

	// end inline asm
	mov.b32 	%r18, {%rs1, %rs1};
	cvta.to.global.u64 	%rd6, %rd3;
	wmma.mma.sync.aligned.row.row.m16n16k16.f16.f16 {%r19, %r20, %r21, %r22}, {%r2, %r3, %r4, %r5, %r6, %r7, %r8, %r9}, {%r10, %r11, %r12, %r13, %r14, %r15, %r16, %r17}, {%r18, %r18, %r18, %r18};
	wmma.store.d.sync.aligned.row.m16n16k16.global.f16 	[%rd6], {%r19, %r20, %r21, %r22}, %r1;
	ret;

}
	// .globl	_Z11fill_matrixP6__halfj
.visible .entry _Z11fill_matrixP6__halfj(
	.param .u64 .ptr .align 1 _Z11fill_matrixP6__halfj_param_0,
	.param .u32 _Z11fill_matrixP6__halfj_param_1
)
{
	.reg .pred 	%p<2>;
	.reg .b16 	%rs<2>;
	.reg .b32 	%r<6>;
	.reg .b32 	%f<2>;
	.reg .b64 	%rd<5>;

	ld.param.u64 	%rd1, [_Z11fill_matrixP6__halfj_param_0];
	ld.param.u32 	%r2, [_Z11fill_matrixP6__halfj_param_1];
	mov.u32 	%r3, %tid.x;
	mov.u32 	%r4, %ctaid.x;
	mov.u32 	%r5, %ntid.x;
	mad.lo.s32 	%r1, %r4, %r5, %r3;
	setp.ge.u32 	%p1, %r1, %r2;
	@%p1 bra 	$L__BB1_2;
	cvta.to.global.u64 	%rd2, %rd1;
	cvt.rn.f32.u32 	%f1, %r1;
	// begin inline asm
	{  cvt.rn.f16.f32 %rs1, %f1;}

	// end inline asm
	mul.wide.u32 	%rd3, %r1, 2;
	add.s64 	%rd4, %rd2, %rd3;
	st.global.u16 	[%rd4], %rs1;
$L__BB1_2:
	ret;

}


// ===== COMPILED SASS (sm_100) =====

	.target	sm_100

	.elftype	@"ET_EXEC"


//--------------------- .note.nv.tkinfo           --------------------------
	.section	.note.nv.tkinfo,"",@"SHT_NOTE"
	.sectionflags	@"SHF_NOTE_NV_TKINFO"
	.tkinfo
        /*0018*/ 	.word	0x00000002
        /*0030*/ 	.string	""
        /*0030*/ 	.string	"ptxas"
        /*0030*/ 	.string	"Cuda compilation tools, release 13.0, V13.0.88"
        /*0030*/ 	.string	"Build cuda_13.0.r13.0/compiler.36424714_0"
        /*0030*/ 	.string	"-arch sm_100 -m 64 "



//--------------------- .note.nv.cuinfo           --------------------------
	.section	.note.nv.cuinfo,"",@"SHT_NOTE"
	.sectionflags	@"SHF_NOTE_NV_CUINFO"
        /*0018*/ 	.short	0x0002
        /*001a*/ 	.short	0x0064
        /*001c*/ 	.short	0x0082
	.zero		2


//--------------------- .nv.info                  --------------------------
	.section	.nv.info,"",@"SHT_CUDA_INFO"
	.align	4


	//----- nvinfo : EIATTR_REGCOUNT
	.align		4
        /*0000*/ 	.byte	0x04, 0x2f
        /*0002*/ 	.short	(.L_1 - .L_0)
	.align		4
.L_0:
        /*0004*/ 	.word	index@(_Z11dot_wmma4x4P6__halfS0_S0_)
        /*0008*/ 	.word	0x00000016


	//----- nvinfo : EIATTR_FRAME_SIZE
	.align		4
.L_1:
        /*000c*/ 	.byte	0x04, 0x11
        /*000e*/ 	.short	(.L_3 - .L_2)
	.align		4
.L_2:
        /*0010*/ 	.word	index@(_Z11dot_wmma4x4P6__halfS0_S0_)
        /*0014*/ 	.word	0x00000000


	//----- nvinfo : EIATTR_REGCOUNT
	.align		4
.L_3:
        /*0018*/ 	.byte	0x04, 0x2f
        /*001a*/ 	.short	(.L_5 - .L_4)
	.align		4
.L_4:
        /*001c*/ 	.word	index@(_Z11fill_matrixP6__halfj)
        /*0020*/ 	.word	0x00000008


	//----- nvinfo : EIATTR_FRAME_SIZE
	.align		4
.L_5:
        /*0024*/ 	.byte	0x04, 0x11
        /*0026*/ 	.short	(.L_7 - .L_6)
	.align		4
.L_6:
        /*0028*/ 	.word	index@(_Z11fill_matrixP6__halfj)
        /*002c*/ 	.word	0x00000000


	//----- nvinfo : EIATTR_MIN_STACK_SIZE
	.align		4
.L_7:
        /*0030*/ 	.byte	0x04, 0x12
        /*0032*/ 	.short	(.L_9 - .L_8)
	.align		4
.L_8:
        /*0034*/ 	.word	index@(_Z11fill_matrixP6__halfj)
        /*0038*/ 	.word	0x00000000


	//----- nvinfo : EIATTR_MIN_STACK_SIZE
	.align		4
.L_9:
        /*003c*/ 	.byte	0x04, 0x12
        /*003e*/ 	.short	(.L_11 - .L_10)
	.align		4
.L_10:
        /*0040*/ 	.word	index@(_Z11dot_wmma4x4P6__halfS0_S0_)
        /*0044*/ 	.word	0x00000000
.L_11:


//--------------------- .nv.compat                --------------------------
	.section	.nv.compat,"",@"SHT_CUDA_COMPAT_INFO"
	.align	4
        /*0000*/ 	.byte	0x02, 0x09, 0x00, 0x00, 0x02, 0x02, 0x01, 0x00, 0x02, 0x05, 0x05, 0x00, 0x03, 0x07, 0x01, 0x01
        /*0010*/ 	.byte	0x02, 0x03, 0x00, 0x00, 0x02, 0x06, 0x01, 0x00, 0x04, 0x0b, 0x08, 0x00, 0x09, 0x00, 0x00, 0x00
        /*0020*/ 	.byte	0x00, 0x00, 0x00, 0x00


//--------------------- .nv.info._Z11fill_matrixP6__halfj --------------------------
	.section	.nv.info._Z11fill_matrixP6__halfj,"",@"SHT_CUDA_INFO"
	.sectionflags	@""
	.align	4


	//----- nvinfo : EIATTR_CUDA_API_VERSION
	.align		4
        /*0000*/ 	.byte	0x04, 0x37
        /*0002*/ 	.short	(.L_13 - .L_12)
.L_12:
        /*0004*/ 	.word	0x00000082


	//----- nvinfo : EIATTR_KPARAM_INFO
	.align		4
.L_13:
        /*0008*/ 	.byte	0x04, 0x17
        /*000a*/ 	.short	(.L_15 - .L_14)
.L_14:
        /*000c*/ 	.word	0x00000000
        /*0010*/ 	.short	0x0001
        /*0012*/ 	.short	0x0008
        /*0014*/ 	.byte	0x00, 0xf0, 0x11, 0x00


	//----- nvinfo : EIATTR_KPARAM_INFO
	.align		4
.L_15:
        /*0018*/ 	.byte	0x04, 0x17
        /*001a*/ 	.short	(.L_17 - .L_16)
.L_16:
        /*001c*/ 	.word	0x00000000
        /*0020*/ 	.short	0x0000
        /*0022*/ 	.short	0x0000
        /*0024*/ 	.byte	0x00, 0xf5, 0x21, 0x00


	//----- nvinfo : EIATTR_SPARSE_MMA_MASK
	.align		4
.L_17:
        /*0028*/ 	.byte	0x03, 0x50
        /*002a*/ 	.short	0x0000


	//----- nvinfo : EIATTR_MAXREG_COUNT
	.align		4
        /*002c*/ 	.byte	0x03, 0x1b
        /*002e*/ 	.short	0x00ff


	//----- nvinfo : EIATTR_MERCURY_ISA_VERSION
	.align		4
        /*0030*/ 	.byte	0x03, 0x5f
        /*0032*/ 	.short	0x0101


	//----- nvinfo : EIATTR_VRC_CTA_INIT_COUNT
	.align		4
        /*0034*/ 	.byte	0x02, 0x4a
	.zero		1
	.zero		1


	//----- nvinfo : EIATTR_EXIT_INSTR_OFFSETS
	.align		4
        /*0038*/ 	.byte	0x04, 0x1c
        /*003a*/ 	.short	(.L_19 - .L_18)


	//   ....[0]....
.L_18:
        /*003c*/ 	.word	0x00000070


	//   ....[1]....
        /*0040*/ 	.word	0x000000e0


	//----- nvinfo : EIATTR_CBANK_PARAM_SIZE
	.align		4
.L_19:
        /*0044*/ 	.byte	0x03, 0x19
        /*0046*/ 	.short	0x000c


	//----- nvinfo : EIATTR_PARAM_CBANK
	.align		4
        /*0048*/ 	.byte	0x04, 0x0a
        /*004a*/ 	.short	(.L_21 - .L_20)
	.align		4
.L_20:
        /*004c*/ 	.word	index@(.nv.constant0._Z11fill_matrixP6__halfj)
        /*0050*/ 	.short	0x0380
        /*0052*/ 	.short	0x000c


	//----- nvinfo : EIATTR_SW_WAR
	.align		4
.L_21:
        /*0054*/ 	.byte	0x04, 0x36
        /*0056*/ 	.short	(.L_23 - .L_22)
.L_22:
        /*0058*/ 	.word	0x00000008
.L_23:


//--------------------- .nv.info._Z11dot_wmma4x4P6__halfS0_S0_ --------------------------
	.section	.nv.info._Z11dot_wmma4x4P6__halfS0_S0_,"",@"SHT_CUDA_INFO"
	.sectionflags	@""
	.align	4


	//----- nvinfo : EIATTR_CUDA_API_VERSION
	.align		4
        /*0000*/ 	.byte	0x04, 0x37
        /*0002*/ 	.short	(.L_25 - .L_24)
.L_24:
        /*0004*/ 	.word	0x00000082


	//----- nvinfo : EIATTR_KPARAM_INFO
	.align		4
.L_25:
        /*0008*/ 	.byte	0x04, 0x17
        /*000a*/ 	.short	(.L_27 - .L_26)
.L_26:
        /*000c*/ 	.word	0x00000000
        /*0010*/ 	.short	0x0002
        /*0012*/ 	.short	0x0010
        /*0014*/ 	.byte	0x00, 0xf5, 0x21, 0x00


	//----- nvinfo : EIATTR_KPARAM_INFO
	.align		4
.L_27:
        /*0018*/ 	.byte	0x04, 0x17
        /*001a*/ 	.short	(.L_29 - .L_28)
.L_28:
        /*001c*/ 	.word	0x00000000
        /*0020*/ 	.short	0x0001
        /*0022*/ 	.short	0x0008
        /*0024*/ 	.byte	0x00, 0xf5, 0x21, 0x00


	//----- nvinfo : EIATTR_KPARAM_INFO
	.align		4
.L_29:
        /*0028*/ 	.byte	0x04, 0x17
        /*002a*/ 	.short	(.L_31 - .L_30)
.L_30:
        /*002c*/ 	.word	0x00000000
        /*0030*/ 	.short	0x0000
        /*0032*/ 	.short	0x0000
        /*0034*/ 	.byte	0x00, 0xf5, 0x21, 0x00


	//----- nvinfo : EIATTR_SPARSE_MMA_MASK
	.align		4
.L_31:
        /*0038*/ 	.byte	0x03, 0x50
        /*003a*/ 	.short	0x0000


	//----- nvinfo : EIATTR_WMMA_USED
	.align		4
        /*003c*/ 	.byte	0x01, 0x2b
	.zero		2


	//----- nvinfo : EIATTR_MAXREG_COUNT
	.align		4
        /*0040*/ 	.byte	0x03, 0x1b
        /*0042*/ 	.short	0x00ff


	//----- nvinfo : EIATTR_MERCURY_ISA_VERSION
	.align		4
        /*0044*/ 	.byte	0x03, 0x5f
        /*0046*/ 	.short	0x0101


	//----- nvinfo : EIATTR_VRC_CTA_INIT_COUNT
	.align		4
        /*0048*/ 	.byte	0x02, 0x4a
	.zero		1
	.zero		1


	//----- nvinfo : EIATTR_EXIT_INSTR_OFFSETS
	.align		4
        /*004c*/ 	.byte	0x04, 0x1c
        /*004e*/ 	.short	(.L_33 - .L_32)


	//   ....[0]....
.L_32:
        /*0050*/ 	.word	0x00000210


	//----- nvinfo : EIATTR_CBANK_PARAM_SIZE
	.align		4
.L_33:
        /*0054*/ 	.byte	0x03, 0x19
        /*0056*/ 	.short	0x0018


	//----- nvinfo : EIATTR_PARAM_CBANK
	.align		4
        /*0058*/ 	.byte	0x04, 0x0a
        /*005a*/ 	.short	(.L_35 - .L_34)
	.align		4
.L_34:
        /*005c*/ 	.word	index@(.nv.constant0._Z11dot_wmma4x4P6__halfS0_S0_)
        /*0060*/ 	.short	0x0380
        /*0062*/ 	.short	0x0018


	//----- nvinfo : EIATTR_SW_WAR
	.align		4
.L_35:
        /*0064*/ 	.byte	0x04, 0x36
        /*0066*/ 	.short	(.L_37 - .L_36)
.L_36:
        /*0068*/ 	.word	0x00000008
.L_37:


//--------------------- .nv.callgraph             --------------------------
	.section	.nv.callgraph,"",@"SHT_CUDA_CALLGRAPH"
	.align	4
	.sectionentsize	8
	.align		4
        /*0000*/ 	.word	0x00000000
	.align		4
        /*0004*/ 	.word	0xffffffff
	.align		4
        /*0008*/ 	.word	0x00000000
	.align		4
        /*000c*/ 	.word	0xfffffffe
	.align		4
        /*0010*/ 	.word	0x00000000
	.align		4
        /*0014*/ 	.word	0xfffffffd
	.align		4
        /*0018*/ 	.word	0x00000000
	.align		4
        /*001c*/ 	.word	0xfffffffc


//--------------------- .text._Z11fill_matrixP6__halfj --------------------------
	.section	.text._Z11fill_matrixP6__halfj,"ax",@progbits
	.align	128
        .global         _Z11fill_matrixP6__halfj
        .type           _Z11fill_matrixP6__halfj,@function
        .size           _Z11fill_matrixP6__halfj,(.L_x_2 - _Z11fill_matrixP6__halfj)
        .other          _Z11fill_matrixP6__halfj,@"STO_CUDA_ENTRY STV_DEFAULT"
_Z11fill_matrixP6__halfj:
.text._Z11fill_matrixP6__halfj:
[----:B------:R-:W-:Y:S01]  /*0000*/  LDC R1, c[0x0][0x37c] ;  /* 0x0000df00ff017b82 */ /* 0x000fe20000000800 */
[----:B------:R-:W0:Y:S07]  /*0010*/  S2R R5, SR_TID.X ;  /* 0x0000000000057919 */ /* 0x000e2e0000002100 */
[----:B------:R-:W0:Y:S01]  /*0020*/  S2UR UR4, SR_CTAID.X ;  /* 0x00000000000479c3 */ /* 0x000e220000002500 */
[----:B------:R-:W1:Y:S07]  /*0030*/  LDCU UR5, c[0x0][0x388] ;  /* 0x00007100ff0577ac */ /* 0x000e6e0008000800 */
[----:B------:R-:W0:Y:S02]  /*0040*/  LDC R0, c[0x0][0x360] ;  /* 0x0000d800ff007b82 */ /* 0x000e240000000800 */
[----:B0-----:R-:W-:-:S05]  /*0050*/  IMAD R5, R0, UR4, R5 ;  /* 0x0000000400057c24 */ /* 0x001fca000f8e0205 */
[----:B-1----:R-:W-:-:S13]  /*0060*/  ISETP.GE.U32.AND P0, PT, R5, UR5, PT ;  /* 0x0000000505007c0c */ /* 0x002fda000bf06070 */
[----:B------:R-:W-:Y:S05]  /*0070*/  @P0 EXIT ;  /* 0x000000000000094d */ /* 0x000fea0003800000 */
[----:B------:R-:W0:Y:S01]  /*0080*/  LDC.64 R2, c[0x0][0x380] ;  /* 0x0000e000ff027b82 */ /* 0x000e220000000a00 */
[----:B------:R-:W1:Y:S01]  /*0090*/  LDCU.64 UR4, c[0x0][0x358] ;  /* 0x00006b00ff0477ac */ /* 0x000e620008000a00 */
[----:B------:R-:W-:-:S04]  /*00a0*/  I2FP.F32.U32 R0, R5 ;  /* 0x0000000500007245 */ /* 0x000fc80000201000 */
[----:B------:R-:W-:Y:S01]  /*00b0*/  F2FP.F16.F32.PACK_AB R0, RZ, R0 ;  /* 0x00000000ff00723e */ /* 0x000fe200000000ff */
[----:B0-----:R-:W-:-:S05]  /*00c0*/  IMAD.WIDE.U32 R2, R5, 0x2, R2 ;  /* 0x0000000205027825 */ /* 0x001fca00078e0002 */
[----:B-1----:R-:W-:Y:S01]  /*00d0*/  STG.E.U16 desc[UR4][R2.64], R0 ;  /* 0x0000000002007986 */ /* 0x002fe2000c101504 */
[----:B------:R-:W-:Y:S05]  /*00e0*/  EXIT ;  /* 0x000000000000794d */ /* 0x000fea0003800000 */
.L_x_0:
[----:B------:R-:W-:-:S00]  /*00f0*/  BRA `(.L_x_0) ;  /* 0xfffffffc00fc7947 */ /* 0x000fc0000383ffff */
[----:B------:R-:W-:-:S00]  /*0100*/  NOP ;  /* 0x0000000000007918 */ /* 0x000fc00000000000 */
[----:B------:R-:W-:-:S00]  /*0110*/  NOP ;  /* 0x0000000000007918 */ /* 0x000fc00000000000 */
[----:B------:R-:W-:-:S00]  /*0120*/  NOP ;  /* 0x0000000000007918 */ /* 0x000fc00000000000 */
[----:B------:R-:W-:-:S00]  /*0130*/  NOP ;  /* 0x0000000000007918 */ /* 0x000fc00000000000 */
[----:B------:R-:W-:-:S00]  /*0140*/  NOP ;  /* 0x0000000000007918 */ /* 0x000fc00000000000 */
[----:B------:R-:W-:-:S00]  /*0150*/  NOP ;  /* 0x0000000000007918 */ /* 0x000fc00000000000 */
[----:B------:R-:W-:-:S00]  /*0160*/  NOP ;  /* 0x0000000000007918 */ /* 0x000fc00000000000 */
[----:B------:R-:W-:-:S00]  /*0170*/  NOP ;  /* 0x0000000000007918 */ /* 0x000fc00000000000 */
.L_x_2:


//--------------------- .text._Z11dot_wmma4x4P6__halfS0_S0_ --------------------------
	.section	.text._Z11dot_wmma4x4P6__halfS0_S0_,"ax",@progbits
	.align	128
        .global         _Z11dot_wmma4x4P6__halfS0_S0_
        .type           _Z11dot_wmma4x4P6__halfS0_S0_,@function
        .size           _Z11dot_wmma4x4P6__halfS0_S0_,(.L_x_3 - _Z11dot_wmma4x4P6__halfS0_S0_)
        .other          _Z11dot_wmma4x4P6__halfS0_S0_,@"STO_CUDA_ENTRY STV_DEFAULT"
_Z11dot_wmma4x4P6__halfS0_S0_:
.text._Z11dot_wmma4x4P6__halfS0_S0_:
[----:B------:R-:W-:Y:S01]  /*0000*/  LDC R1, c[0x0][0x37c] ;  /* 0x0000df00ff017b82 */ /* 0x000fe20000000800 */
[----:B------:R-:W0:Y:S01]  /*0010*/  S2R R5, SR_LANEID ;  /* 0x0000000000057919 */ /* 0x000e220000000000 */
[----:B------:R-:W1:Y:S01]  /*0020*/  LDCU.128 UR8, c[0x0][0x380] ;  /* 0x00007000ff0877ac */ /* 0x000e620008000c00 */
[----:B------:R-:W-:Y:S01]  /*0030*/  IMAD.MOV.U32 R3, RZ, RZ, RZ ;  /* 0x000000ffff037224 */ /* 0x000fe200078e00ff */
[----:B------:R-:W2:Y:S01]  /*0040*/  LDCU.64 UR4, c[0x0][0x358] ;  /* 0x00006b00ff0477ac */ /* 0x000ea20008000a00 */
[----:B------:R-:W3:Y:S01]  /*0050*/  LDCU.64 UR6, c[0x0][0x390] ;  /* 0x00007200ff0677ac */ /* 0x000ee20008000a00 */
[----:B0-----:R-:W-:Y:S02]  /*0060*/  LOP3.LUT R2, R5, 0x3, RZ, 0xc0, !PT ;  /* 0x0000000305027812 */ /* 0x001fe400078ec0ff */
[----:B------:R-:W-:-:S05]  /*0070*/  SHF.R.U32.HI R5, RZ, 0x2, R5 ;  /* 0x00000002ff057819 */ /* 0x000fca0000011605 */
[----:B------:R-:W-:-:S03]  /*0080*/  IMAD.WIDE.U32 R2, R5, 0x8, R2 ;  /* 0x0000000805027825 */ /* 0x000fc600078e0002 */
[----:B-1----:R-:W-:-:S04]  /*0090*/  LEA R10, P0, R2, UR10, 0x2 ;  /* 0x0000000a020a7c11 */ /* 0x002fc8000f8010ff */
[----:B------:R-:W-:-:S05]  /*00a0*/  LEA.HI.X R11, R2, UR11, R3, 0x2, P0 ;  /* 0x0000000b020b7c11 */ /* 0x000fca00080f1403 */
[----:B--2---:R-:W2:Y:S04]  /*00b0*/  LDG.E R0, desc[UR4][R10.64] ;  /* 0x000000040a007981 */ /* 0x004ea8000c1e1900 */
[----:B------:R-:W4:Y:S04]  /*00c0*/  LDG.E R12, desc[UR4][R10.64+0x100] ;  /* 0x000100040a0c7981 */ /* 0x000f28000c1e1900 */
[----:B------:R-:W5:Y:S04]  /*00d0*/  LDG.E R13, desc[UR4][R10.64+0x10] ;  /* 0x000010040a0d7981 */ /* 0x000f68000c1e1900 */
[----:B------:R-:W3:Y:S01]  /*00e0*/  LDG.E R14, desc[UR4][R10.64+0x110] ;  /* 0x000110040a0e7981 */ /* 0x000ee2000c1e1900 */
[----:B------:R-:W-:-:S04]  /*00f0*/  LEA R8, P0, R2, UR8, 0x2 ;  /* 0x0000000802087c11 */ /* 0x000fc8000f8010ff */
[----:B------:R-:W-:-:S05]  /*0100*/  LEA.HI.X R9, R2, UR9, R3, 0x2, P0 ;  /* 0x0000000902097c11 */ /* 0x000fca00080f1403 */
[----:B------:R-:W3:Y:S04]  /*0110*/  LDG.E R4, desc[UR4][R8.64] ;  /* 0x0000000408047981 */ /* 0x000ee8000c1e1900 */
[----:B------:R-:W3:Y:S04]  /*0120*/  LDG.E R5, desc[UR4][R8.64+0x100] ;  /* 0x0001000408057981 */ /* 0x000ee8000c1e1900 */
[----:B------:R-:W3:Y:S04]  /*0130*/  LDG.E R6, desc[UR4][R8.64+0x10] ;  /* 0x0000100408067981 */ /* 0x000ee8000c1e1900 */
[----:B------:R-:W3:Y:S04]  /*0140*/  LDG.E R7, desc[UR4][R8.64+0x110] ;  /* 0x0001100408077981 */ /* 0x000ee8000c1e1900 */
[----:B--2---:R-:W-:Y:S04]  /*0150*/  MOVM.16.MT88 R16, R0 ;  /* 0x000000000010723a */ /* 0x004fe80000000000 */
[----:B----4-:R-:W0:Y:S04]  /*0160*/  MOVM.16.MT88 R17, R12 ;  /* 0x000000000c11723a */ /* 0x010e280000000000 */
[----:B-----5:R-:W-:Y:S04]  /*0170*/  MOVM.16.MT88 R18, R13 ;  /* 0x000000000d12723a */ /* 0x020fe80000000000 */
[----:B---3--:R-:W1:Y:S01]  /*0180*/  MOVM.16.MT88 R19, R14 ;  /* 0x000000000e13723a */ /* 0x008e620000000000 */
[C---:B0-----:R-:W-:Y:S08]  /*0190*/  HMMA.16816.F16 R16, R4.reuse, R16, RZ ;  /* 0x000000100410723c */ /* 0x041ff000000008ff */
[----:B-1----:R-:W-:Y:S01]  /*01a0*/  HMMA.16816.F16 R18, R4, R18, RZ ;  /* 0x000000120412723c */ /* 0x002fe200000008ff */
[----:B------:R-:W-:-:S04]  /*01b0*/  LEA R4, P0, R2, UR6, 0x2 ;  /* 0x0000000602047c11 */ /* 0x000fc8000f8010ff */
[----:B------:R-:W-:-:S06]  /*01c0*/  LEA.HI.X R5, R2, UR7, R3, 0x2, P0 ;  /* 0x0000000702057c11 */ /* 0x000fcc00080f1403 */
[----:B------:R-:W-:Y:S04]  /*01d0*/  STG.E desc[UR4][R4.64], R16 ;  /* 0x0000001004007986 */ /* 0x000fe8000c101904 */
[----:B------:R-:W-:Y:S04]  /*01e0*/  STG.E desc[UR4][R4.64+0x100], R17 ;  /* 0x0001001104007986 */ /* 0x000fe8000c101904 */
[----:B------:R-:W-:Y:S04]  /*01f0*/  STG.E desc[UR4][R4.64+0x10], R18 ;  /* 0x0000101204007986 */ /* 0x000fe8000c101904 */
[----:B------:R-:W-:Y:S01]  /*0200*/  STG.E desc[UR4][R4.64+0x110], R19 ;  /* 0x0001101304007986 */ /* 0x000fe2000c101904 */
[----:B------:R-:W-:Y:S05]  /*0210*/  EXIT ;  /* 0x000000000000794d */ /* 0x000fea0003800000 */
.L_x_1:
        /* <DEDUP_REMOVED lines=14> */
.L_x_3:


//--------------------- .nv.shared.reserved.0     --------------------------
	.section	.nv.shared.reserved.0,"aw",@nobits
	.weak		__nv_reservedSMEM_offset_0_alias
	.size		__nv_reservedSMEM_offset_0_alias, 0, 64
	.other		__nv_reservedSMEM_offset_0_alias,@"STO_CUDA_RESERVED_SHARED STV_DEFAULT"
__nv_reservedSMEM_offset_0_alias:
	.zero		0
	.zero		64


//--------------------- .nv.constant0._Z11fill_matrixP6__halfj --------------------------
	.section	.nv.constant0._Z11fill_matrixP6__halfj,"a",@progbits
	.sectionflags	@""
	.align	4
.nv.constant0._Z11fill_matrixP6__halfj:
	.zero		908


//--------------------- .nv.constant0._Z11dot_wmma4x4P6__halfS0_S0_ --------------------------
	.section	.nv.constant0._Z11dot_wmma4x4P6__halfS0_S0_,"a",@progbits
	.sectionflags	@""
	.align	4
.nv.constant0._Z11dot_wmma4x4P6__halfS0_S0_:
	.zero		920


//--------------------- SYMBOLS --------------------------

	.type		.nv.reservedSmem.offset0,@object
	.size		.nv.reservedSmem.offset0,0x4
